//
// Generated by NVIDIA NVVM Compiler
//
// Compiler Build ID: CL-36424714
// Cuda compilation tools, release 13.0, V13.0.88
// Based on NVVM 20.0.0
//

.version 9.0
.target sm_100
.address_size 64

	// .globl	_Z8initWithfPfi

.visible .entry _Z8initWithfPfi(
	.param .f32 _Z8initWithfPfi_param_0,
	.param .u64 .ptr .align 1 _Z8initWithfPfi_param_1,
	.param .u32 _Z8initWithfPfi_param_2
)
{
	.reg .pred 	%p<7>;
	.reg .b32 	%r<31>;
	.reg .b32 	%f<2>;
	.reg .b64 	%rd<11>;

	ld.param.f32 	%f1, [_Z8initWithfPfi_param_0];
	ld.param.u64 	%rd2, [_Z8initWithfPfi_param_1];
	ld.param.u32 	%r12, [_Z8initWithfPfi_param_2];
	cvta.to.global.u64 	%rd1, %rd2;
	mov.u32 	%r13, %tid.x;
	mov.u32 	%r14, %ctaid.x;
	mov.u32 	%r15, %ntid.x;
	mad.lo.s32 	%r29, %r14, %r15, %r13;
	mov.u32 	%r16, %nctaid.x;
	mul.lo.s32 	%r2, %r15, %r16;
	setp.ge.s32 	%p1, %r29, %r12;
	@%p1 bra 	$L__BB0_7;
	add.s32 	%r17, %r29, %r2;
	max.s32 	%r18, %r12, %r17;
	setp.lt.s32 	%p2, %r17, %r12;
	selp.u32 	%r19, 1, 0, %p2;
	add.s32 	%r20, %r17, %r19;
	sub.s32 	%r21, %r18, %r20;
	div.u32 	%r22, %r21, %r2;
	add.s32 	%r3, %r22, %r19;
	and.b32  	%r23, %r3, 3;
	setp.eq.s32 	%p3, %r23, 3;
	@%p3 bra 	$L__BB0_4;
	add.s32 	%r24, %r3, 1;
	and.b32  	%r25, %r24, 3;
	neg.s32 	%r27, %r25;
$L__BB0_3:
	.pragma "nounroll";
	mul.wide.s32 	%rd3, %r29, 4;
	add.s64 	%rd4, %rd1, %rd3;
	st.global.f32 	[%rd4], %f1;
	add.s32 	%r29, %r29, %r2;
	add.s32 	%r27, %r27, 1;
	setp.ne.s32 	%p4, %r27, 0;
	@%p4 bra 	$L__BB0_3;
$L__BB0_4:
	setp.lt.u32 	%p5, %r3, 3;
	@%p5 bra 	$L__BB0_7;
	mul.wide.s32 	%rd7, %r2, 4;
	shl.b32 	%r26, %r2, 2;
$L__BB0_6:
	mul.wide.s32 	%rd5, %r29, 4;
	add.s64 	%rd6, %rd1, %rd5;
	st.global.f32 	[%rd6], %f1;
	add.s64 	%rd8, %rd6, %rd7;
	st.global.f32 	[%rd8], %f1;
	add.s64 	%rd9, %rd8, %rd7;
	st.global.f32 	[%rd9], %f1;
	add.s64 	%rd10, %rd9, %rd7;
	st.global.f32 	[%rd10], %f1;
	add.s32 	%r29, %r26, %r29;
	setp.lt.s32 	%p6, %r29, %r12;
	@%p6 bra 	$L__BB0_6;
$L__BB0_7:
	ret;

}


// ===== COMPILED SASS (sm_100) =====

	.target	sm_100

	.elftype	@"ET_EXEC"


//--------------------- .note.nv.tkinfo           --------------------------
	.section	.note.nv.tkinfo,"",@"SHT_NOTE"
	.sectionflags	@"SHF_NOTE_NV_TKINFO"
	.tkinfo
        /*0018*/ 	.word	0x00000002
        /*0030*/ 	.string	""
        /*0030*/ 	.string	"ptxas"
        /*0030*/ 	.string	"Cuda compilation tools, release 13.0, V13.0.88"
        /*0030*/ 	.string	"Build cuda_13.0.r13.0/compiler.36424714_0"
        /*0030*/ 	.string	"-arch sm_100 -m 64 "



//--------------------- .note.nv.cuinfo           --------------------------
	.section	.note.nv.cuinfo,"",@"SHT_NOTE"
	.sectionflags	@"SHF_NOTE_NV_CUINFO"
        /*0018*/ 	.short	0x0002
        /*001a*/ 	.short	0x0064
        /*001c*/ 	.short	0x0082
	.zero		2


//--------------------- .nv.info                  --------------------------
	.section	.nv.info,"",@"SHT_CUDA_INFO"
	.align	4


	//----- nvinfo : EIATTR_REGCOUNT
	.align		4
        /*0000*/ 	.byte	0x04, 0x2f
        /*0002*/ 	.short	(.L_1 - .L_0)
	.align		4
.L_0:
        /*0004*/ 	.word	index@(_Z8initWithfPfi)
        /*0008*/ 	.word	0x00000012


	//----- nvinfo : EIATTR_FRAME_SIZE
	.align		4
.L_1:
        /*000c*/ 	.byte	0x04, 0x11
        /*000e*/ 	.short	(.L_3 - .L_2)
	.align		4
.L_2:
        /*0010*/ 	.word	index@(_Z8initWithfPfi)
        /*0014*/ 	.word	0x00000000


	//----- nvinfo : EIATTR_MIN_STACK_SIZE
	.align		4
.L_3:
        /*0018*/ 	.byte	0x04, 0x12
        /*001a*/ 	.short	(.L_5 - .L_4)
	.align		4
.L_4:
        /*001c*/ 	.word	index@(_Z8initWithfPfi)
        /*0020*/ 	.word	0x00000000
.L_5:


//--------------------- .nv.compat                --------------------------
	.section	.nv.compat,"",@"SHT_CUDA_COMPAT_INFO"
	.align	4
        /*0000*/ 	.byte	0x02, 0x09, 0x00, 0x00, 0x02, 0x02, 0x01, 0x00, 0x02, 0x05, 0x05, 0x00, 0x03, 0x07, 0x01, 0x01
        /*0010*/ 	.byte	0x02, 0x03, 0x00, 0x00, 0x02, 0x06, 0x01, 0x00, 0x04, 0x0b, 0x08, 0x00, 0x09, 0x00, 0x00, 0x00
        /*0020*/ 	.byte	0x00, 0x00, 0x00, 0x00


//--------------------- .nv.info._Z8initWithfPfi  --------------------------
	.section	.nv.info._Z8initWithfPfi,"",@"SHT_CUDA_INFO"
	.sectionflags	@""
	.align	4


	//----- nvinfo : EIATTR_CUDA_API_VERSION
	.align		4
        /*0000*/ 	.byte	0x04, 0x37
        /*0002*/ 	.short	(.L_7 - .L_6)
.L_6:
        /*0004*/ 	.word	0x00000082


	//----- nvinfo : EIATTR_KPARAM_INFO
	.align		4
.L_7:
        /*0008*/ 	.byte	0x04, 0x17
        /*000a*/ 	.short	(.L_9 - .L_8)
.L_8:
        /*000c*/ 	.word	0x00000000
        /*0010*/ 	.short	0x0002
        /*0012*/ 	.short	0x0010
        /*0014*/ 	.byte	0x00, 0xf0, 0x11, 0x00


	//----- nvinfo : EIATTR_KPARAM_INFO
	.align		4
.L_9:
        /*0018*/ 	.byte	0x04, 0x17
        /*001a*/ 	.short	(.L_11 - .L_10)
.L_10:
        /*001c*/ 	.word	0x00000000
        /*0020*/ 	.short	0x0001
        /*0022*/ 	.short	0x0008
        /*0024*/ 	.byte	0x00, 0xf5, 0x21, 0x00


	//----- nvinfo : EIATTR_KPARAM_INFO
	.align		4
.L_11:
        /*0028*/ 	.byte	0x04, 0x17
        /*002a*/ 	.short	(.L_13 - .L_12)
.L_12:
        /*002c*/ 	.word	0x00000000
        /*0030*/ 	.short	0x0000
        /*0032*/ 	.short	0x0000
        /*0034*/ 	.byte	0x00, 0xf0, 0x11, 0x00


	//----- nvinfo : EIATTR_SPARSE_MMA_MASK
	.align		4
.L_13:
        /*0038*/ 	.byte	0x03, 0x50
        /*003a*/ 	.short	0x0000


	//----- nvinfo : EIATTR_MAXREG_COUNT
	.align		4
        /*003c*/ 	.byte	0x03, 0x1b
        /*003e*/ 	.short	0x00ff


	//----- nvinfo : EIATTR_MERCURY_ISA_VERSION
	.align		4
        /*0040*/ 	.byte	0x03, 0x5f
        /*0042*/ 	.short	0x0101


	//----- nvinfo : EIATTR_VRC_CTA_INIT_COUNT
	.align		4
        /*0044*/ 	.byte	0x02, 0x4a
	.zero		1
	.zero		1


	//----- nvinfo : EIATTR_EXIT_INSTR_OFFSETS
	.align		4
        /*0048*/ 	.byte	0x04, 0x1c
        /*004a*/ 	.short	(.L_15 - .L_14)


	//   ....[0]....
.L_14:
        /*004c*/ 	.word	0x00000090


	//   ....[1]....
        /*0050*/ 	.word	0x00000340


	//   ....[2]....
        /*0054*/ 	.word	0x00000420


	//----- nvinfo : EIATTR_CRS_STACK_SIZE
	.align		4
.L_15:
        /*0058*/ 	.byte	0x04, 0x1e
        /*005a*/ 	.short	(.L_17 - .L_16)
.L_16:
        /*005c*/ 	.word	0x00000000


	//----- nvinfo : EIATTR_CBANK_PARAM_SIZE
	.align		4
.L_17:
        /*0060*/ 	.byte	0x03, 0x19
        /*0062*/ 	.short	0x0014


	//----- nvinfo : EIATTR_PARAM_CBANK
	.align		4
        /*0064*/ 	.byte	0x04, 0x0a
        /*0066*/ 	.short	(.L_19 - .L_18)
	.align		4
.L_18:
        /*0068*/ 	.word	index@(.nv.constant0._Z8initWithfPfi)
        /*006c*/ 	.short	0x0380
        /*006e*/ 	.short	0x0014


	//----- nvinfo : EIATTR_SW_WAR
	.align		4
.L_19:
        /*0070*/ 	.byte	0x04, 0x36
        /*0072*/ 	.short	(.L_21 - .L_20)
.L_20:
        /*0074*/ 	.word	0x00000008
.L_21:


//--------------------- .nv.callgraph             --------------------------
	.section	.nv.callgraph,"",@"SHT_CUDA_CALLGRAPH"
	.align	4
	.sectionentsize	8
	.align		4
        /*0000*/ 	.word	0x00000000
	.align		4
        /*0004*/ 	.word	0xffffffff
	.align		4
        /*0008*/ 	.word	0x00000000
	.align		4
        /*000c*/ 	.word	0xfffffffe
	.align		4
        /*0010*/ 	.word	0x00000000
	.align		4
        /*0014*/ 	.word	0xfffffffd
	.align		4
        /*0018*/ 	.word	0x00000000
	.align		4
        /*001c*/ 	.word	0xfffffffc


//--------------------- .text._Z8initWithfPfi     --------------------------
	.section	.text._Z8initWithfPfi,"ax",@progbits
	.align	128
        .global         _Z8initWithfPfi
        .type           _Z8initWithfPfi,@function
        .size           _Z8initWithfPfi,(.L_x_5 - _Z8initWithfPfi)
        .other          _Z8initWithfPfi,@"STO_CUDA_ENTRY STV_DEFAULT"
_Z8initWithfPfi:
.text._Z8initWithfPfi:
[----:B------:R-:W-:Y:S01]  /*0000*/  LDC R1, c[0x0][0x37c] ;  /* 0x0000df00ff017b82 */ /* 0x000fe20000000800 */
[----:B------:R-:W0:Y:S07]  /*0010*/  S2R R3, SR_TID.X ;  /* 0x0000000000037919 */ /* 0x000e2e0000002100 */
[----:B------:R-:W0:Y:S01]  /*0020*/  S2UR UR4, SR_CTAID.X ;  /* 0x00000000000479c3 */ /* 0x000e220000002500 */
[----:B------:R-:W1:Y:S07]  /*0030*/  LDCU UR6, c[0x0][0x390] ;  /* 0x00007200ff0677ac */ /* 0x000e6e0008000800 */
[----:B------:R-:W0:Y:S01]  /*0040*/  LDC R0, c[0x0][0x360] ;  /* 0x0000d800ff007b82 */ /* 0x000e220000000800 */
[----:B------:R-:W2:Y:S01]  /*0050*/  LDCU UR5, c[0x0][0x370] ;  /* 0x00006e00ff0577ac */ /* 0x000ea20008000800 */
[----:B0-----:R-:W-:-:S02]  /*0060*/  IMAD R3, R0, UR4, R3 ;  /* 0x0000000400037c24 */ /* 0x001fc4000f8e0203 */
[----:B--2---:R-:W-:-:S03]  /*0070*/  IMAD R0, R0, UR5, RZ ;  /* 0x0000000500007c24 */ /* 0x004fc6000f8e02ff */
[----:B-1----:R-:W-:-:S13]  /*0080*/  ISETP.GE.AND P0, PT, R3, UR6, PT ;  /* 0x0000000603007c0c */ /* 0x002fda000bf06270 */
[----:B------:R-:W-:Y:S05]  /*0090*/  @P0 EXIT ;  /* 0x000000000000094d */ /* 0x000fea0003800000 */
[----:B------:R-:W0:Y:S01]  /*00a0*/  I2F.U32.RP R8, R0 ;  /* 0x0000000000087306 */ /* 0x000e220000209000 */
[C---:B------:R-:W-:Y:S01]  /*00b0*/  IADD3 R2, PT, PT, R0.reuse, R3, RZ ;  /* 0x0000000300027210 */ /* 0x040fe20007ffe0ff */
[----:B------:R-:W-:Y:S01]  /*00c0*/  IMAD.MOV R9, RZ, RZ, -R0 ;  /* 0x000000ffff097224 */ /* 0x000fe200078e0a00 */
[----:B------:R-:W-:Y:S01]  /*00d0*/  ISETP.NE.U32.AND P2, PT, R0, RZ, PT ;  /* 0x000000ff0000720c */ /* 0x000fe20003f45070 */
[----:B------:R-:W1:Y:S01]  /*00e0*/  LDCU.64 UR4, c[0x0][0x358] ;  /* 0x00006b00ff0477ac */ /* 0x000e620008000a00 */
[C---:B------:R-:W-:Y:S01]  /*00f0*/  ISETP.GE.AND P0, PT, R2.reuse, UR6, PT ;  /* 0x0000000602007c0c */ /* 0x040fe2000bf06270 */
[----:B------:R-:W-:Y:S01]  /*0100*/  BSSY.RECONVERGENT B0, `(.L_x_0) ;  /* 0x0000023000007945 */ /* 0x000fe20003800200 */
[----:B------:R-:W-:Y:S02]  /*0110*/  VIMNMX R7, PT, PT, R2, UR6, !PT ;  /* 0x0000000602077c48 */ /* 0x000fe4000ffe0100 */
[----:B------:R-:W-:-:S04]  /*0120*/  SEL R6, RZ, 0x1, P0 ;  /* 0x00000001ff067807 */ /* 0x000fc80000000000 */
[----:B------:R-:W-:Y:S01]  /*0130*/  IADD3 R7, PT, PT, R7, -R2, -R6 ;  /* 0x8000000207077210 */ /* 0x000fe20007ffe806 */
[----:B0-----:R-:W0:Y:S02]  /*0140*/  MUFU.RCP R8, R8 ;  /* 0x0000000800087308 */ /* 0x001e240000001000 */
[----:B0-----:R-:W-:-:S06]  /*0150*/  VIADD R4, R8, 0xffffffe ;  /* 0x0ffffffe08047836 */ /* 0x001fcc0000000000 */
[----:B------:R0:W2:Y:S02]  /*0160*/  F2I.FTZ.U32.TRUNC.NTZ R5, R4 ;  /* 0x0000000400057305 */ /* 0x0000a4000021f000 */
[----:B0-----:R-:W-:Y:S02]  /*0170*/  IMAD.MOV.U32 R4, RZ, RZ, RZ ;  /* 0x000000ffff047224 */ /* 0x001fe400078e00ff */
[----:B--2---:R-:W-:-:S04]  /*0180*/  IMAD R9, R9, R5, RZ ;  /* 0x0000000509097224 */ /* 0x004fc800078e02ff */
[----:B------:R-:W-:-:S06]  /*0190*/  IMAD.HI.U32 R8, R5, R9, R4 ;  /* 0x0000000905087227 */ /* 0x000fcc00078e0004 */
[----:B------:R-:W-:-:S04]  /*01a0*/  IMAD.HI.U32 R5, R8, R7, RZ ;  /* 0x0000000708057227 */ /* 0x000fc800078e00ff */
[----:B------:R-:W-:-:S04]  /*01b0*/  IMAD.MOV R2, RZ, RZ, -R5 ;  /* 0x000000ffff027224 */ /* 0x000fc800078e0a05 */
[----:B------:R-:W-:-:S05]  /*01c0*/  IMAD R7, R0, R2, R7 ;  /* 0x0000000200077224 */ /* 0x000fca00078e0207 */
[----:B------:R-:W-:-:S13]  /*01d0*/  ISETP.GE.U32.AND P0, PT, R7, R0, PT ;  /* 0x000000000700720c */ /* 0x000fda0003f06070 */
[----:B------:R-:W-:Y:S01]  /*01e0*/  @P0 IADD3 R7, PT, PT, -R0, R7, RZ ;  /* 0x0000000700070210 */ /* 0x000fe20007ffe1ff */
[----:B------:R-:W-:-:S03]  /*01f0*/  @P0 VIADD R5, R5, 0x1 ;  /* 0x0000000105050836 */ /* 0x000fc60000000000 */
[----:B------:R-:W-:-:S13]  /*0200*/  ISETP.GE.U32.AND P1, PT, R7, R0, PT ;  /* 0x000000000700720c */ /* 0x000fda0003f26070 */
[----:B------:R-:W-:Y:S02]  /*0210*/  @P1 IADD3 R5, PT, PT, R5, 0x1, RZ ;  /* 0x0000000105051810 */ /* 0x000fe40007ffe0ff */
[----:B------:R-:W-:-:S05]  /*0220*/  @!P2 LOP3.LUT R5, RZ, R0, RZ, 0x33, !PT ;  /* 0x00000000ff05a212 */ /* 0x000fca00078e33ff */
[----:B------:R-:W-:-:S05]  /*0230*/  IMAD.IADD R2, R6, 0x1, R5 ;  /* 0x0000000106027824 */ /* 0x000fca00078e0205 */
[C---:B------:R-:W-:Y:S02]  /*0240*/  LOP3.LUT R4, R2.reuse, 0x3, RZ, 0xc0, !PT ;  /* 0x0000000302047812 */ /* 0x040fe400078ec0ff */
[----:B------:R-:W-:Y:S02]  /*0250*/  ISETP.GE.U32.AND P1, PT, R2, 0x3, PT ;  /* 0x000000030200780c */ /* 0x000fe40003f26070 */
[----:B------:R-:W-:-:S13]  /*0260*/  ISETP.NE.AND P0, PT, R4, 0x3, PT ;  /* 0x000000030400780c */ /* 0x000fda0003f05270 */
[----:B-1----:R-:W-:Y:S05]  /*0270*/  @!P0 BRA `(.L_x_1) ;  /* 0x00000000002c8947 */ /* 0x002fea0003800000 */
[----:B------:R-:W0:Y:S01]  /*0280*/  LDC R9, c[0x0][0x380] ;  /* 0x0000e000ff097b82 */ /* 0x000e220000000800 */
[----:B------:R-:W-:-:S04]  /*0290*/  IADD3 R2, PT, PT, R2, 0x1, RZ ;  /* 0x0000000102027810 */ /* 0x000fc80007ffe0ff */
[----:B------:R-:W-:-:S03]  /*02a0*/  LOP3.LUT R2, R2, 0x3, RZ, 0xc0, !PT ;  /* 0x0000000302027812 */ /* 0x000fc600078ec0ff */
[----:B------:R-:W1:Y:S02]  /*02b0*/  LDC.64 R6, c[0x0][0x388] ;  /* 0x0000e200ff067b82 */ /* 0x000e640000000a00 */
[----:B------:R-:W-:-:S07]  /*02c0*/  IMAD.MOV R2, RZ, RZ, -R2 ;  /* 0x000000ffff027224 */ /* 0x000fce00078e0a02 */
.L_x_2:
[----:B-1----:R-:W-:Y:S01]  /*02d0*/  IMAD.WIDE R4, R3, 0x4, R6 ;  /* 0x0000000403047825 */ /* 0x002fe200078e0206 */
[----:B------:R-:W-:-:S03]  /*02e0*/  IADD3 R2, PT, PT, R2, 0x1, RZ ;  /* 0x0000000102027810 */ /* 0x000fc60007ffe0ff */
[----:B------:R-:W-:Y:S01]  /*02f0*/  IMAD.IADD R3, R0, 0x1, R3 ;  /* 0x0000000100037824 */ /* 0x000fe200078e0203 */
[----:B0-----:R2:W-:Y:S01]  /*0300*/  STG.E desc[UR4][R4.64], R9 ;  /* 0x0000000904007986 */ /* 0x0015e2000c101904 */
[----:B------:R-:W-:-:S13]  /*0310*/  ISETP.NE.AND P0, PT, R2, RZ, PT ;  /* 0x000000ff0200720c */ /* 0x000fda0003f05270 */
[----:B--2---:R-:W-:Y:S05]  /*0320*/  @P0 BRA `(.L_x_2) ;  /* 0xfffffffc00e80947 */ /* 0x004fea000383ffff */
.L_x_1:
[----:B------:R-:W-:Y:S05]  /*0330*/  BSYNC.RECONVERGENT B0 ;  /* 0x0000000000007941 */ /* 0x000fea0003800200 */
.L_x_0:
[----:B------:R-:W-:Y:S05]  /*0340*/  @!P1 EXIT ;  /* 0x000000000000994d */ /* 0x000fea0003800000 */
[----:B------:R-:W0:Y:S08]  /*0350*/  LDC R15, c[0x0][0x380] ;  /* 0x0000e000ff0f7b82 */ /* 0x000e300000000800 */
[----:B------:R-:W1:Y:S02]  /*0360*/  LDC.64 R10, c[0x0][0x388] ;  /* 0x0000e200ff0a7b82 */ /* 0x000e640000000a00 */
.L_x_3:
[----:B-12---:R-:W-:Y:S01]  /*0370*/  IMAD.WIDE R12, R3, 0x4, R10 ;  /* 0x00000004030c7825 */ /* 0x006fe200078e020a */
[----:B------:R-:W-:-:S04]  /*0380*/  LEA R3, R0, R3, 0x2 ;  /* 0x0000000300037211 */ /* 0x000fc800078e10ff */
[----:B0-----:R2:W-:Y:S01]  /*0390*/  STG.E desc[UR4][R12.64], R15 ;  /* 0x0000000f0c007986 */ /* 0x0015e2000c101904 */
[----:B------:R-:W-:Y:S01]  /*03a0*/  IMAD.WIDE R4, R0, 0x4, R12 ;  /* 0x0000000400047825 */ /* 0x000fe200078e020c */
[----:B------:R-:W-:-:S04]  /*03b0*/  ISETP.GE.AND P0, PT, R3, UR6, PT ;  /* 0x0000000603007c0c */ /* 0x000fc8000bf06270 */
[----:B------:R2:W-:Y:S01]  /*03c0*/  STG.E desc[UR4][R4.64], R15 ;  /* 0x0000000f04007986 */ /* 0x0005e2000c101904 */
[----:B------:R-:W-:-:S05]  /*03d0*/  IMAD.WIDE R6, R0, 0x4, R4 ;  /* 0x0000000400067825 */ /* 0x000fca00078e0204 */
[----:B------:R2:W-:Y:S01]  /*03e0*/  STG.E desc[UR4][R6.64], R15 ;  /* 0x0000000f06007986 */ /* 0x0005e2000c101904 */
[----:B------:R-:W-:-:S05]  /*03f0*/  IMAD.WIDE R8, R0, 0x4, R6 ;  /* 0x0000000400087825 */ /* 0x000fca00078e0206 */
[----:B------:R2:W-:Y:S01]  /*0400*/  STG.E desc[UR4][R8.64], R15 ;  /* 0x0000000f08007986 */ /* 0x0005e2000c101904 */
[----:B------:R-:W-:Y:S05]  /*0410*/  @!P0 BRA `(.L_x_3) ;  /* 0xfffffffc00d48947 */ /* 0x000fea000383ffff */
[----:B------:R-:W-:Y:S05]  /*0420*/  EXIT ;  /* 0x000000000000794d */ /* 0x000fea0003800000 */
.L_x_4:
[----:B------:R-:W-:-:S00]  /*0430*/  BRA `(.L_x_4) ;  /* 0xfffffffc00fc7947 */ /* 0x000fc0000383ffff */
[----:B------:R-:W-:-:S00]  /*0440*/  NOP ;  /* 0x0000000000007918 */ /* 0x000fc00000000000 */
        /* <DEDUP_REMOVED lines=11> */
.L_x_5:


//--------------------- .nv.shared.reserved.0     --------------------------
	.section	.nv.shared.reserved.0,"aw",@nobits
	.weak		__nv_reservedSMEM_offset_0_alias
	.size		__nv_reservedSMEM_offset_0_alias, 0, 64
	.other		__nv_reservedSMEM_offset_0_alias,@"STO_CUDA_RESERVED_SHARED STV_DEFAULT"
__nv_reservedSMEM_offset_0_alias:
	.zero		0
	.zero		64


//--------------------- .nv.constant0._Z8initWithfPfi --------------------------
	.section	.nv.constant0._Z8initWithfPfi,"a",@progbits
	.sectionflags	@""
	.align	4
.nv.constant0._Z8initWithfPfi:
	.zero		916


//--------------------- SYMBOLS --------------------------

	.type		.nv.reservedSmem.offset0,@object
	.size		.nv.reservedSmem.offset0,0x4
